//
// Generated by NVIDIA NVVM Compiler
//
// Compiler Build ID: CL-36424714
// Cuda compilation tools, release 13.0, V13.0.88
// Based on NVVM 20.0.0
//

.version 9.0
.target sm_100
.address_size 64

	// .globl	_Z6kernelPfS_S_ii
// _ZZ6kernelPfS_S_iiE5cache has been demoted

.visible .entry _Z6kernelPfS_S_ii(
	.param .u64 .ptr .align 1 _Z6kernelPfS_S_ii_param_0,
	.param .u64 .ptr .align 1 _Z6kernelPfS_S_ii_param_1,
	.param .u64 .ptr .align 1 _Z6kernelPfS_S_ii_param_2,
	.param .u32 _Z6kernelPfS_S_ii_param_3,
	.param .u32 _Z6kernelPfS_S_ii_param_4
)
{
	.reg .pred 	%p<4>;
	.reg .b32 	%r<20>;
	.reg .b32 	%f<8>;
	.reg .b64 	%rd<13>;
	// demoted variable
	.shared .align 4 .b8 _ZZ6kernelPfS_S_iiE5cache[16];
	ld.param.u64 	%rd1, [_Z6kernelPfS_S_ii_param_0];
	ld.param.u64 	%rd2, [_Z6kernelPfS_S_ii_param_1];
	ld.param.u64 	%rd3, [_Z6kernelPfS_S_ii_param_2];
	ld.param.u32 	%r9, [_Z6kernelPfS_S_ii_param_3];
	ld.param.u32 	%r10, [_Z6kernelPfS_S_ii_param_4];
	mov.u32 	%r11, %tid.x;
	mov.u32 	%r1, %ctaid.x;
	mul.lo.s32 	%r2, %r10, %r9;
	add.s32 	%r3, %r2, %r11;
	mul.lo.s32 	%r4, %r10, %r11;
	mul.lo.s32 	%r12, %r10, %r10;
	setp.ge.s32 	%p1, %r3, %r12;
	shl.b32 	%r13, %r11, 2;
	mov.u32 	%r14, _ZZ6kernelPfS_S_iiE5cache;
	add.s32 	%r5, %r14, %r13;
	@%p1 bra 	$L__BB0_2;
	cvta.to.global.u64 	%rd4, %rd1;
	cvta.to.global.u64 	%rd5, %rd2;
	mul.wide.s32 	%rd6, %r3, 4;
	add.s64 	%rd7, %rd4, %rd6;
	ld.global.f32 	%f1, [%rd7];
	add.s32 	%r15, %r4, %r1;
	mul.wide.s32 	%rd8, %r15, 4;
	add.s64 	%rd9, %rd5, %rd8;
	ld.global.f32 	%f2, [%rd9];
	mul.f32 	%f3, %f1, %f2;
	st.shared.f32 	[%r5], %f3;
$L__BB0_2:
	bar.sync 	0;
	mov.u32 	%r19, %ntid.x;
	setp.lt.u32 	%p2, %r19, 2;
	@%p2 bra 	$L__BB0_4;
$L__BB0_3:
	shr.u32 	%r8, %r19, 1;
	shl.b32 	%r16, %r8, 2;
	add.s32 	%r17, %r5, %r16;
	ld.shared.f32 	%f4, [%r17];
	ld.shared.f32 	%f5, [%r5];
	add.f32 	%f6, %f4, %f5;
	st.shared.f32 	[%r5], %f6;
	bar.sync 	0;
	setp.gt.u32 	%p3, %r19, 3;
	mov.u32 	%r19, %r8;
	@%p3 bra 	$L__BB0_3;
$L__BB0_4:
	cvta.to.global.u64 	%rd10, %rd3;
	ld.shared.f32 	%f7, [_ZZ6kernelPfS_S_iiE5cache];
	add.s32 	%r18, %r2, %r1;
	mul.wide.s32 	%rd11, %r18, 4;
	add.s64 	%rd12, %rd10, %rd11;
	st.global.f32 	[%rd12], %f7;
	ret;

}


// ===== COMPILED SASS (sm_100) =====

	.target	sm_100

	.elftype	@"ET_EXEC"


//--------------------- .note.nv.tkinfo           --------------------------
	.section	.note.nv.tkinfo,"",@"SHT_NOTE"
	.sectionflags	@"SHF_NOTE_NV_TKINFO"
	.tkinfo
        /*0018*/ 	.word	0x00000002
        /*0030*/ 	.string	""
        /*0030*/ 	.string	"ptxas"
        /*0030*/ 	.string	"Cuda compilation tools, release 13.0, V13.0.88"
        /*0030*/ 	.string	"Build cuda_13.0.r13.0/compiler.36424714_0"
        /*0030*/ 	.string	"-arch sm_100 -m 64 "



//--------------------- .note.nv.cuinfo           --------------------------
	.section	.note.nv.cuinfo,"",@"SHT_NOTE"
	.sectionflags	@"SHF_NOTE_NV_CUINFO"
        /*0018*/ 	.short	0x0002
        /*001a*/ 	.short	0x0064
        /*001c*/ 	.short	0x0082
	.zero		2


//--------------------- .nv.info                  --------------------------
	.section	.nv.info,"",@"SHT_CUDA_INFO"
	.align	4


	//----- nvinfo : EIATTR_REGCOUNT
	.align		4
        /*0000*/ 	.byte	0x04, 0x2f
        /*0002*/ 	.short	(.L_1 - .L_0)
	.align		4
.L_0:
        /*0004*/ 	.word	index@(_Z6kernelPfS_S_ii)
        /*0008*/ 	.word	0x0000000e


	//----- nvinfo : EIATTR_FRAME_SIZE
	.align		4
.L_1:
        /*000c*/ 	.byte	0x04, 0x11
        /*000e*/ 	.short	(.L_3 - .L_2)
	.align		4
.L_2:
        /*0010*/ 	.word	index@(_Z6kernelPfS_S_ii)
        /*0014*/ 	.word	0x00000000


	//----- nvinfo : EIATTR_MIN_STACK_SIZE
	.align		4
.L_3:
        /*0018*/ 	.byte	0x04, 0x12
        /*001a*/ 	.short	(.L_5 - .L_4)
	.align		4
.L_4:
        /*001c*/ 	.word	index@(_Z6kernelPfS_S_ii)
        /*0020*/ 	.word	0x00000000
.L_5:


//--------------------- .nv.compat                --------------------------
	.section	.nv.compat,"",@"SHT_CUDA_COMPAT_INFO"
	.align	4
        /*0000*/ 	.byte	0x02, 0x09, 0x00, 0x00, 0x02, 0x02, 0x01, 0x00, 0x02, 0x05, 0x05, 0x00, 0x03, 0x07, 0x01, 0x01
        /*0010*/ 	.byte	0x02, 0x03, 0x00, 0x00, 0x02, 0x06, 0x01, 0x00, 0x04, 0x0b, 0x08, 0x00, 0x09, 0x00, 0x00, 0x00
        /*0020*/ 	.byte	0x00, 0x00, 0x00, 0x00


//--------------------- .nv.info._Z6kernelPfS_S_ii --------------------------
	.section	.nv.info._Z6kernelPfS_S_ii,"",@"SHT_CUDA_INFO"
	.sectionflags	@""
	.align	4


	//----- nvinfo : EIATTR_CUDA_API_VERSION
	.align		4
        /*0000*/ 	.byte	0x04, 0x37
        /*0002*/ 	.short	(.L_7 - .L_6)
.L_6:
        /*0004*/ 	.word	0x00000082


	//----- nvinfo : EIATTR_KPARAM_INFO
	.align		4
.L_7:
        /*0008*/ 	.byte	0x04, 0x17
        /*000a*/ 	.short	(.L_9 - .L_8)
.L_8:
        /*000c*/ 	.word	0x00000000
        /*0010*/ 	.short	0x0004
        /*0012*/ 	.short	0x001c
        /*0014*/ 	.byte	0x00, 0xf0, 0x11, 0x00


	//----- nvinfo : EIATTR_KPARAM_INFO
	.align		4
.L_9:
        /*0018*/ 	.byte	0x04, 0x17
        /*001a*/ 	.short	(.L_11 - .L_10)
.L_10:
        /*001c*/ 	.word	0x00000000
        /*0020*/ 	.short	0x0003
        /*0022*/ 	.short	0x0018
        /*0024*/ 	.byte	0x00, 0xf0, 0x11, 0x00


	//----- nvinfo : EIATTR_KPARAM_INFO
	.align		4
.L_11:
        /*0028*/ 	.byte	0x04, 0x17
        /*002a*/ 	.short	(.L_13 - .L_12)
.L_12:
        /*002c*/ 	.word	0x00000000
        /*0030*/ 	.short	0x0002
        /*0032*/ 	.short	0x0010
        /*0034*/ 	.byte	0x00, 0xf5, 0x21, 0x00


	//----- nvinfo : EIATTR_KPARAM_INFO
	.align		4
.L_13:
        /*0038*/ 	.byte	0x04, 0x17
        /*003a*/ 	.short	(.L_15 - .L_14)
.L_14:
        /*003c*/ 	.word	0x00000000
        /*0040*/ 	.short	0x0001
        /*0042*/ 	.short	0x0008
        /*0044*/ 	.byte	0x00, 0xf5, 0x21, 0x00


	//----- nvinfo : EIATTR_KPARAM_INFO
	.align		4
.L_15:
        /*0048*/ 	.byte	0x04, 0x17
        /*004a*/ 	.short	(.L_17 - .L_16)
.L_16:
        /*004c*/ 	.word	0x00000000
        /*0050*/ 	.short	0x0000
        /*0052*/ 	.short	0x0000
        /*0054*/ 	.byte	0x00, 0xf5, 0x21, 0x00


	//----- nvinfo : EIATTR_SPARSE_MMA_MASK
	.align		4
.L_17:
        /*0058*/ 	.byte	0x03, 0x50
        /*005a*/ 	.short	0x0000


	//----- nvinfo : EIATTR_MAXREG_COUNT
	.align		4
        /*005c*/ 	.byte	0x03, 0x1b
        /*005e*/ 	.short	0x00ff


	//----- nvinfo : EIATTR_NUM_BARRIERS
	.align		4
        /*0060*/ 	.byte	0x02, 0x4c
        /*0062*/ 	.byte	0x01
	.zero		1


	//----- nvinfo : EIATTR_MERCURY_ISA_VERSION
	.align		4
        /*0064*/ 	.byte	0x03, 0x5f
        /*0066*/ 	.short	0x0101


	//----- nvinfo : EIATTR_VRC_CTA_INIT_COUNT
	.align		4
        /*0068*/ 	.byte	0x02, 0x4a
	.zero		1
	.zero		1


	//----- nvinfo : EIATTR_EXIT_INSTR_OFFSETS
	.align		4
        /*006c*/ 	.byte	0x04, 0x1c
        /*006e*/ 	.short	(.L_19 - .L_18)


	//   ....[0]....
.L_18:
        /*0070*/ 	.word	0x00000290


	//----- nvinfo : EIATTR_CBANK_PARAM_SIZE
	.align		4
.L_19:
        /*0074*/ 	.byte	0x03, 0x19
        /*0076*/ 	.short	0x0020


	//----- nvinfo : EIATTR_PARAM_CBANK
	.align		4
        /*0078*/ 	.byte	0x04, 0x0a
        /*007a*/ 	.short	(.L_21 - .L_20)
	.align		4
.L_20:
        /*007c*/ 	.word	index@(.nv.constant0._Z6kernelPfS_S_ii)
        /*0080*/ 	.short	0x0380
        /*0082*/ 	.short	0x0020


	//----- nvinfo : EIATTR_SW_WAR
	.align		4
.L_21:
        /*0084*/ 	.byte	0x04, 0x36
        /*0086*/ 	.short	(.L_23 - .L_22)
.L_22:
        /*0088*/ 	.word	0x00000008
.L_23:


//--------------------- .nv.callgraph             --------------------------
	.section	.nv.callgraph,"",@"SHT_CUDA_CALLGRAPH"
	.align	4
	.sectionentsize	8
	.align		4
        /*0000*/ 	.word	0x00000000
	.align		4
        /*0004*/ 	.word	0xffffffff
	.align		4
        /*0008*/ 	.word	0x00000000
	.align		4
        /*000c*/ 	.word	0xfffffffe
	.align		4
        /*0010*/ 	.word	0x00000000
	.align		4
        /*0014*/ 	.word	0xfffffffd
	.align		4
        /*0018*/ 	.word	0x00000000
	.align		4
        /*001c*/ 	.word	0xfffffffc


//--------------------- .text._Z6kernelPfS_S_ii   --------------------------
	.section	.text._Z6kernelPfS_S_ii,"ax",@progbits
	.align	128
        .global         _Z6kernelPfS_S_ii
        .type           _Z6kernelPfS_S_ii,@function
        .size           _Z6kernelPfS_S_ii,(.L_x_3 - _Z6kernelPfS_S_ii)
        .other          _Z6kernelPfS_S_ii,@"STO_CUDA_ENTRY STV_DEFAULT"
_Z6kernelPfS_S_ii:
.text._Z6kernelPfS_S_ii:
[----:B------:R-:W-:Y:S01]  /*0000*/  LDC R1, c[0x0][0x37c] ;  /* 0x0000df00ff017b82 */ /* 0x000fe20000000800 */
[----:B------:R-:W0:Y:S07]  /*0010*/  S2R R8, SR_TID.X ;  /* 0x0000000000087919 */ /* 0x000e2e0000002100 */
[----:B------:R-:W1:Y:S01]  /*0020*/  LDC.64 R2, c[0x0][0x398] ;  /* 0x0000e600ff027b82 */ /* 0x000e620000000a00 */
[----:B------:R-:W2:Y:S07]  /*0030*/  LDCU.64 UR6, c[0x0][0x358] ;  /* 0x00006b00ff0677ac */ /* 0x000eae0008000a00 */
[----:B------:R-:W3:Y:S08]  /*0040*/  S2UR UR8, SR_CTAID.X ;  /* 0x00000000000879c3 */ /* 0x000ef00000002500 */
[----:B------:R-:W4:Y:S08]  /*0050*/  LDC.64 R4, c[0x0][0x380] ;  /* 0x0000e000ff047b82 */ /* 0x000f300000000a00 */
[----:B------:R-:W5:Y:S01]  /*0060*/  LDC.64 R6, c[0x0][0x388] ;  /* 0x0000e200ff067b82 */ /* 0x000f620000000a00 */
[----:B-1----:R-:W-:-:S02]  /*0070*/  IMAD R0, R3, R3, RZ ;  /* 0x0000000303007224 */ /* 0x002fc400078e02ff */
[----:B0-----:R-:W-:-:S05]  /*0080*/  IMAD R9, R3, R2, R8 ;  /* 0x0000000203097224 */ /* 0x001fca00078e0208 */
[----:B------:R-:W-:-:S13]  /*0090*/  ISETP.GE.AND P0, PT, R9, R0, PT ;  /* 0x000000000900720c */ /* 0x000fda0003f06270 */
[----:B---3--:R-:W-:Y:S02]  /*00a0*/  @!P0 IMAD R11, R8, R3, UR8 ;  /* 0x00000008080b8e24 */ /* 0x008fe4000f8e0203 */
[----:B----4-:R-:W-:-:S04]  /*00b0*/  @!P0 IMAD.WIDE R4, R9, 0x4, R4 ;  /* 0x0000000409048825 */ /* 0x010fc800078e0204 */
[----:B-----5:R-:W-:Y:S02]  /*00c0*/  @!P0 IMAD.WIDE R6, R11, 0x4, R6 ;  /* 0x000000040b068825 */ /* 0x020fe400078e0206 */
[----:B--2---:R-:W2:Y:S04]  /*00d0*/  @!P0 LDG.E R4, desc[UR6][R4.64] ;  /* 0x0000000604048981 */ /* 0x004ea8000c1e1900 */
[----:B------:R-:W2:Y:S01]  /*00e0*/  @!P0 LDG.E R7, desc[UR6][R6.64] ;  /* 0x0000000606078981 */ /* 0x000ea2000c1e1900 */
[----:B------:R-:W0:Y:S01]  /*00f0*/  S2UR UR5, SR_CgaCtaId ;  /* 0x00000000000579c3 */ /* 0x000e220000008800 */
[----:B------:R-:W-:Y:S01]  /*0100*/  UMOV UR4, 0x400 ;  /* 0x0000040000047882 */ /* 0x000fe20000000000 */
[----:B------:R-:W1:Y:S02]  /*0110*/  LDCU UR9, c[0x0][0x360] ;  /* 0x00006c00ff0977ac */ /* 0x000e640008000800 */
[----:B-1----:R-:W-:-:S02]  /*0120*/  UISETP.GE.U32.AND UP0, UPT, UR9, 0x2, UPT ;  /* 0x000000020900788c */ /* 0x002fc4000bf06070 */
[----:B0-----:R-:W-:-:S06]  /*0130*/  ULEA UR4, UR5, UR4, 0x18 ;  /* 0x0000000405047291 */ /* 0x001fcc000f8ec0ff */
[----:B------:R-:W-:Y:S01]  /*0140*/  LEA R0, R8, UR4, 0x2 ;  /* 0x0000000408007c11 */ /* 0x000fe2000f8e10ff */
[----:B--2---:R-:W-:-:S05]  /*0150*/  @!P0 FMUL R9, R4, R7 ;  /* 0x0000000704098220 */ /* 0x004fca0000400000 */
[----:B------:R0:W-:Y:S01]  /*0160*/  @!P0 STS [R0], R9 ;  /* 0x0000000900008388 */ /* 0x0001e20000000800 */
[----:B------:R-:W-:Y:S06]  /*0170*/  BAR.SYNC.DEFER_BLOCKING 0x0 ;  /* 0x0000000000007b1d */ /* 0x000fec0000010000 */
[----:B------:R-:W-:Y:S05]  /*0180*/  BRA.U !UP0, `(.L_x_0) ;  /* 0x00000001082c7547 */ /* 0x000fea000b800000 */
[----:B------:R-:W-:-:S07]  /*0190*/  MOV R4, UR9 ;  /* 0x0000000900047c02 */ /* 0x000fce0008000f00 */
.L_x_1:
[----:B------:R-:W-:Y:S01]  /*01a0*/  SHF.R.U32.HI R5, RZ, 0x1, R4 ;  /* 0x00000001ff057819 */ /* 0x000fe20000011604 */
[----:B-1----:R-:W-:Y:S01]  /*01b0*/  LDS R7, [R0] ;  /* 0x0000000000077984 */ /* 0x002fe20000000800 */
[----:B------:R-:W-:Y:S02]  /*01c0*/  ISETP.GT.U32.AND P0, PT, R4, 0x3, PT ;  /* 0x000000030400780c */ /* 0x000fe40003f04070 */
[----:B------:R-:W-:Y:S02]  /*01d0*/  LEA R6, R5, R0, 0x2 ;  /* 0x0000000005067211 */ /* 0x000fe400078e10ff */
[----:B------:R-:W-:-:S04]  /*01e0*/  MOV R4, R5 ;  /* 0x0000000500047202 */ /* 0x000fc80000000f00 */
[----:B------:R-:W1:Y:S02]  /*01f0*/  LDS R6, [R6] ;  /* 0x0000000006067984 */ /* 0x000e640000000800 */
[----:B-1----:R-:W-:-:S05]  /*0200*/  FADD R7, R6, R7 ;  /* 0x0000000706077221 */ /* 0x002fca0000000000 */
[----:B------:R1:W-:Y:S01]  /*0210*/  STS [R0], R7 ;  /* 0x0000000700007388 */ /* 0x0003e20000000800 */
[----:B------:R-:W-:Y:S06]  /*0220*/  BAR.SYNC.DEFER_BLOCKING 0x0 ;  /* 0x0000000000007b1d */ /* 0x000fec0000010000 */
[----:B------:R-:W-:Y:S05]  /*0230*/  @P0 BRA `(.L_x_1) ;  /* 0xfffffffc00d80947 */ /* 0x000fea000383ffff */
.L_x_0:
[----:B-1----:R-:W1:Y:S01]  /*0240*/  LDS R7, [UR4] ;  /* 0x00000004ff077984 */ /* 0x002e620008000800 */
[----:B------:R-:W2:Y:S01]  /*0250*/  LDC.64 R4, c[0x0][0x390] ;  /* 0x0000e400ff047b82 */ /* 0x000ea20000000a00 */
[----:B------:R-:W-:-:S04]  /*0260*/  IMAD R3, R3, R2, UR8 ;  /* 0x0000000803037e24 */ /* 0x000fc8000f8e0202 */
[----:B--2---:R-:W-:-:S05]  /*0270*/  IMAD.WIDE R2, R3, 0x4, R4 ;  /* 0x0000000403027825 */ /* 0x004fca00078e0204 */
[----:B-1----:R-:W-:Y:S01]  /*0280*/  STG.E desc[UR6][R2.64], R7 ;  /* 0x0000000702007986 */ /* 0x002fe2000c101906 */
[----:B------:R-:W-:Y:S05]  /*0290*/  EXIT ;  /* 0x000000000000794d */ /* 0x000fea0003800000 */
.L_x_2:
[----:B------:R-:W-:-:S00]  /*02a0*/  BRA `(.L_x_2) ;  /* 0xfffffffc00fc7947 */ /* 0x000fc0000383ffff */
[----:B------:R-:W-:-:S00]  /*02b0*/  NOP ;  /* 0x0000000000007918 */ /* 0x000fc00000000000 */
        /* <DEDUP_REMOVED lines=12> */
.L_x_3:


//--------------------- .nv.shared._Z6kernelPfS_S_ii --------------------------
	.section	.nv.shared._Z6kernelPfS_S_ii,"aw",@nobits
	.sectionflags	@""
	.align	4
.nv.shared._Z6kernelPfS_S_ii:
	.zero		1040


//--------------------- .nv.shared.reserved.0     --------------------------
	.section	.nv.shared.reserved.0,"aw",@nobits
	.weak		__nv_reservedSMEM_offset_0_alias
	.size		__nv_reservedSMEM_offset_0_alias, 0, 64
	.other		__nv_reservedSMEM_offset_0_alias,@"STO_CUDA_RESERVED_SHARED STV_DEFAULT"
__nv_reservedSMEM_offset_0_alias:
	.zero		0
	.zero		64


//--------------------- .nv.constant0._Z6kernelPfS_S_ii --------------------------
	.section	.nv.constant0._Z6kernelPfS_S_ii,"a",@progbits
	.sectionflags	@""
	.align	4
.nv.constant0._Z6kernelPfS_S_ii:
	.zero		928


//--------------------- SYMBOLS --------------------------

	.type		.nv.reservedSmem.offset0,@object
	.size		.nv.reservedSmem.offset0,0x4
	.type		.nv.reservedSmem.cap,@object
	.size		.nv.reservedSmem.cap,0x4
